//
// Generated by NVIDIA NVVM Compiler
//
// Compiler Build ID: CL-36424714
// Cuda compilation tools, release 13.0, V13.0.88
// Based on NVVM 20.0.0
//

.version 9.0
.target sm_100
.address_size 64

	// .globl	_Z12matmul_floatPKfS0_Pfi

.visible .entry _Z12matmul_floatPKfS0_Pfi(
	.param .u64 .ptr .align 1 _Z12matmul_floatPKfS0_Pfi_param_0,
	.param .u64 .ptr .align 1 _Z12matmul_floatPKfS0_Pfi_param_1,
	.param .u64 .ptr .align 1 _Z12matmul_floatPKfS0_Pfi_param_2,
	.param .u32 _Z12matmul_floatPKfS0_Pfi_param_3
)
{
	.reg .pred 	%p<10>;
	.reg .b32 	%r<40>;
	.reg .b32 	%f<67>;
	.reg .b64 	%rd<67>;

	ld.param.u64 	%rd14, [_Z12matmul_floatPKfS0_Pfi_param_0];
	ld.param.u64 	%rd15, [_Z12matmul_floatPKfS0_Pfi_param_1];
	ld.param.u32 	%r18, [_Z12matmul_floatPKfS0_Pfi_param_3];
	cvta.to.global.u64 	%rd1, %rd15;
	cvta.to.global.u64 	%rd2, %rd14;
	mov.u32 	%r19, %ctaid.y;
	mov.u32 	%r20, %ntid.y;
	mov.u32 	%r21, %tid.y;
	mad.lo.s32 	%r1, %r19, %r20, %r21;
	mov.u32 	%r22, %ctaid.x;
	mov.u32 	%r23, %ntid.x;
	mov.u32 	%r24, %tid.x;
	mad.lo.s32 	%r2, %r22, %r23, %r24;
	max.s32 	%r25, %r1, %r2;
	setp.ge.s32 	%p1, %r25, %r18;
	@%p1 bra 	$L__BB0_13;
	mul.lo.s32 	%r3, %r18, %r1;
	and.b32  	%r4, %r18, 7;
	setp.lt.u32 	%p2, %r18, 8;
	mov.f32 	%f66, 0f00000000;
	mov.b32 	%r38, 0;
	@%p2 bra 	$L__BB0_4;
	and.b32  	%r38, %r18, 2147483640;
	neg.s32 	%r36, %r38;
	mul.wide.s32 	%rd16, %r18, 4;
	add.s64 	%rd3, %rd1, %rd16;
	shl.b32 	%r7, %r18, 3;
	mul.wide.s32 	%rd17, %r18, 8;
	add.s64 	%rd4, %rd1, %rd17;
	mul.wide.s32 	%rd18, %r18, 12;
	add.s64 	%rd5, %rd1, %rd18;
	mul.wide.s32 	%rd19, %r18, 16;
	add.s64 	%rd6, %rd1, %rd19;
	mul.wide.s32 	%rd20, %r18, 20;
	add.s64 	%rd7, %rd1, %rd20;
	mul.wide.s32 	%rd21, %r18, 24;
	add.s64 	%rd8, %rd1, %rd21;
	mul.wide.s32 	%rd22, %r18, 28;
	add.s64 	%rd9, %rd1, %rd22;
	mul.wide.u32 	%rd23, %r3, 4;
	add.s64 	%rd24, %rd23, %rd2;
	add.s64 	%rd66, %rd24, 16;
	mov.f32 	%f66, 0f00000000;
	mov.u32 	%r35, %r2;
$L__BB0_3:
	.pragma "nounroll";
	mul.wide.s32 	%rd25, %r35, 4;
	add.s64 	%rd26, %rd3, %rd25;
	add.s64 	%rd27, %rd4, %rd25;
	add.s64 	%rd28, %rd5, %rd25;
	add.s64 	%rd29, %rd6, %rd25;
	add.s64 	%rd30, %rd7, %rd25;
	add.s64 	%rd31, %rd8, %rd25;
	add.s64 	%rd32, %rd9, %rd25;
	add.s64 	%rd33, %rd1, %rd25;
	ld.global.f32 	%f16, [%rd66+-16];
	ld.global.f32 	%f17, [%rd33];
	fma.rn.f32 	%f18, %f16, %f17, %f66;
	ld.global.f32 	%f19, [%rd66+-12];
	ld.global.f32 	%f20, [%rd26];
	fma.rn.f32 	%f21, %f19, %f20, %f18;
	ld.global.f32 	%f22, [%rd66+-8];
	ld.global.f32 	%f23, [%rd27];
	fma.rn.f32 	%f24, %f22, %f23, %f21;
	ld.global.f32 	%f25, [%rd66+-4];
	ld.global.f32 	%f26, [%rd28];
	fma.rn.f32 	%f27, %f25, %f26, %f24;
	ld.global.f32 	%f28, [%rd66];
	ld.global.f32 	%f29, [%rd29];
	fma.rn.f32 	%f30, %f28, %f29, %f27;
	ld.global.f32 	%f31, [%rd66+4];
	ld.global.f32 	%f32, [%rd30];
	fma.rn.f32 	%f33, %f31, %f32, %f30;
	ld.global.f32 	%f34, [%rd66+8];
	ld.global.f32 	%f35, [%rd31];
	fma.rn.f32 	%f36, %f34, %f35, %f33;
	ld.global.f32 	%f37, [%rd66+12];
	ld.global.f32 	%f38, [%rd32];
	fma.rn.f32 	%f66, %f37, %f38, %f36;
	add.s32 	%r36, %r36, 8;
	add.s32 	%r35, %r35, %r7;
	add.s64 	%rd66, %rd66, 32;
	setp.ne.s32 	%p3, %r36, 0;
	@%p3 bra 	$L__BB0_3;
$L__BB0_4:
	setp.eq.s32 	%p4, %r4, 0;
	@%p4 bra 	$L__BB0_12;
	and.b32  	%r13, %r18, 3;
	setp.lt.u32 	%p5, %r4, 4;
	@%p5 bra 	$L__BB0_7;
	add.s32 	%r27, %r38, %r3;
	mul.wide.u32 	%rd34, %r27, 4;
	add.s64 	%rd35, %rd2, %rd34;
	ld.global.f32 	%f40, [%rd35];
	mad.lo.s32 	%r28, %r38, %r18, %r2;
	mul.wide.s32 	%rd36, %r28, 4;
	add.s64 	%rd37, %rd1, %rd36;
	ld.global.f32 	%f41, [%rd37];
	fma.rn.f32 	%f42, %f40, %f41, %f66;
	cvt.u64.u32 	%rd38, %r3;
	cvt.u64.u32 	%rd39, %r38;
	add.s64 	%rd40, %rd39, %rd38;
	shl.b64 	%rd41, %rd40, 2;
	add.s64 	%rd42, %rd2, %rd41;
	ld.global.f32 	%f43, [%rd42+4];
	mul.wide.s32 	%rd43, %r18, 4;
	add.s64 	%rd44, %rd37, %rd43;
	ld.global.f32 	%f44, [%rd44];
	fma.rn.f32 	%f45, %f43, %f44, %f42;
	ld.global.f32 	%f46, [%rd42+8];
	add.s64 	%rd45, %rd44, %rd43;
	ld.global.f32 	%f47, [%rd45];
	fma.rn.f32 	%f48, %f46, %f47, %f45;
	ld.global.f32 	%f49, [%rd42+12];
	add.s64 	%rd46, %rd45, %rd43;
	ld.global.f32 	%f50, [%rd46];
	fma.rn.f32 	%f66, %f49, %f50, %f48;
	add.s32 	%r38, %r38, 4;
$L__BB0_7:
	setp.eq.s32 	%p6, %r13, 0;
	@%p6 bra 	$L__BB0_12;
	setp.eq.s32 	%p7, %r13, 1;
	@%p7 bra 	$L__BB0_10;
	add.s32 	%r29, %r38, %r3;
	mul.wide.u32 	%rd47, %r29, 4;
	add.s64 	%rd48, %rd2, %rd47;
	ld.global.f32 	%f52, [%rd48];
	mad.lo.s32 	%r30, %r38, %r18, %r2;
	mul.wide.s32 	%rd49, %r30, 4;
	add.s64 	%rd50, %rd1, %rd49;
	ld.global.f32 	%f53, [%rd50];
	fma.rn.f32 	%f54, %f52, %f53, %f66;
	cvt.u64.u32 	%rd51, %r3;
	cvt.u64.u32 	%rd52, %r38;
	add.s64 	%rd53, %rd52, %rd51;
	shl.b64 	%rd54, %rd53, 2;
	add.s64 	%rd55, %rd2, %rd54;
	ld.global.f32 	%f55, [%rd55+4];
	mul.wide.s32 	%rd56, %r18, 4;
	add.s64 	%rd57, %rd50, %rd56;
	ld.global.f32 	%f56, [%rd57];
	fma.rn.f32 	%f66, %f55, %f56, %f54;
	add.s32 	%r38, %r38, 2;
$L__BB0_10:
	and.b32  	%r31, %r18, 1;
	setp.eq.b32 	%p8, %r31, 1;
	not.pred 	%p9, %p8;
	@%p9 bra 	$L__BB0_12;
	add.s32 	%r32, %r38, %r3;
	mul.wide.u32 	%rd58, %r32, 4;
	add.s64 	%rd59, %rd2, %rd58;
	ld.global.f32 	%f57, [%rd59];
	mad.lo.s32 	%r33, %r38, %r18, %r2;
	mul.wide.s32 	%rd60, %r33, 4;
	add.s64 	%rd61, %rd1, %rd60;
	ld.global.f32 	%f58, [%rd61];
	fma.rn.f32 	%f66, %f57, %f58, %f66;
$L__BB0_12:
	ld.param.u64 	%rd65, [_Z12matmul_floatPKfS0_Pfi_param_2];
	add.s32 	%r34, %r3, %r2;
	cvta.to.global.u64 	%rd62, %rd65;
	mul.wide.s32 	%rd63, %r34, 4;
	add.s64 	%rd64, %rd62, %rd63;
	st.global.f32 	[%rd64], %f66;
$L__BB0_13:
	ret;

}
	// .globl	_Z13matmul_doublePKdS0_Pdi
.visible .entry _Z13matmul_doublePKdS0_Pdi(
	.param .u64 .ptr .align 1 _Z13matmul_doublePKdS0_Pdi_param_0,
	.param .u64 .ptr .align 1 _Z13matmul_doublePKdS0_Pdi_param_1,
	.param .u64 .ptr .align 1 _Z13matmul_doublePKdS0_Pdi_param_2,
	.param .u32 _Z13matmul_doublePKdS0_Pdi_param_3
)
{
	.reg .pred 	%p<10>;
	.reg .b32 	%r<41>;
	.reg .b64 	%rd<67>;
	.reg .b64 	%fd<67>;

	ld.param.u64 	%rd14, [_Z13matmul_doublePKdS0_Pdi_param_0];
	ld.param.u64 	%rd15, [_Z13matmul_doublePKdS0_Pdi_param_1];
	ld.param.u32 	%r17, [_Z13matmul_doublePKdS0_Pdi_param_3];
	cvta.to.global.u64 	%rd1, %rd15;
	cvta.to.global.u64 	%rd2, %rd14;
	mov.u32 	%r18, %ctaid.y;
	mov.u32 	%r19, %ntid.y;
	mov.u32 	%r20, %tid.y;
	mad.lo.s32 	%r1, %r18, %r19, %r20;
	mov.u32 	%r21, %ctaid.x;
	mov.u32 	%r22, %ntid.x;
	mov.u32 	%r23, %tid.x;
	mad.lo.s32 	%r2, %r21, %r22, %r23;
	max.s32 	%r24, %r1, %r2;
	setp.ge.s32 	%p1, %r24, %r17;
	@%p1 bra 	$L__BB1_13;
	mul.lo.s32 	%r3, %r17, %r1;
	and.b32  	%r4, %r17, 7;
	setp.lt.u32 	%p2, %r17, 8;
	mov.f64 	%fd66, 0d0000000000000000;
	mov.b32 	%r39, 0;
	@%p2 bra 	$L__BB1_4;
	and.b32  	%r26, %r17, 2147483640;
	neg.s32 	%r37, %r26;
	mul.wide.s32 	%rd16, %r17, 8;
	add.s64 	%rd3, %rd1, %rd16;
	mul.wide.s32 	%rd17, %r17, 16;
	add.s64 	%rd4, %rd1, %rd17;
	mul.wide.s32 	%rd18, %r17, 24;
	add.s64 	%rd5, %rd1, %rd18;
	mul.wide.s32 	%rd19, %r17, 32;
	add.s64 	%rd6, %rd1, %rd19;
	mul.wide.s32 	%rd20, %r17, 40;
	add.s64 	%rd7, %rd1, %rd20;
	mul.wide.s32 	%rd21, %r17, 48;
	add.s64 	%rd8, %rd1, %rd21;
	mul.wide.s32 	%rd22, %r17, 56;
	add.s64 	%rd9, %rd1, %rd22;
	mul.wide.u32 	%rd23, %r3, 8;
	add.s64 	%rd24, %rd23, %rd2;
	add.s64 	%rd66, %rd24, 32;
	mov.f64 	%fd66, 0d0000000000000000;
	mov.u32 	%r36, %r2;
$L__BB1_3:
	.pragma "nounroll";
	and.b32  	%r39, %r17, 2147483640;
	mul.wide.s32 	%rd25, %r36, 8;
	add.s64 	%rd26, %rd3, %rd25;
	add.s64 	%rd27, %rd4, %rd25;
	add.s64 	%rd28, %rd5, %rd25;
	add.s64 	%rd29, %rd6, %rd25;
	add.s64 	%rd30, %rd7, %rd25;
	add.s64 	%rd31, %rd8, %rd25;
	add.s64 	%rd32, %rd9, %rd25;
	add.s64 	%rd33, %rd1, %rd25;
	ld.global.f64 	%fd16, [%rd66+-32];
	ld.global.f64 	%fd17, [%rd33];
	fma.rn.f64 	%fd18, %fd16, %fd17, %fd66;
	ld.global.f64 	%fd19, [%rd66+-24];
	ld.global.f64 	%fd20, [%rd26];
	fma.rn.f64 	%fd21, %fd19, %fd20, %fd18;
	ld.global.f64 	%fd22, [%rd66+-16];
	ld.global.f64 	%fd23, [%rd27];
	fma.rn.f64 	%fd24, %fd22, %fd23, %fd21;
	ld.global.f64 	%fd25, [%rd66+-8];
	ld.global.f64 	%fd26, [%rd28];
	fma.rn.f64 	%fd27, %fd25, %fd26, %fd24;
	ld.global.f64 	%fd28, [%rd66];
	ld.global.f64 	%fd29, [%rd29];
	fma.rn.f64 	%fd30, %fd28, %fd29, %fd27;
	ld.global.f64 	%fd31, [%rd66+8];
	ld.global.f64 	%fd32, [%rd30];
	fma.rn.f64 	%fd33, %fd31, %fd32, %fd30;
	ld.global.f64 	%fd34, [%rd66+16];
	ld.global.f64 	%fd35, [%rd31];
	fma.rn.f64 	%fd36, %fd34, %fd35, %fd33;
	ld.global.f64 	%fd37, [%rd66+24];
	ld.global.f64 	%fd38, [%rd32];
	fma.rn.f64 	%fd66, %fd37, %fd38, %fd36;
	add.s32 	%r37, %r37, 8;
	shl.b32 	%r27, %r17, 3;
	add.s32 	%r36, %r36, %r27;
	add.s64 	%rd66, %rd66, 64;
	setp.ne.s32 	%p3, %r37, 0;
	@%p3 bra 	$L__BB1_3;
$L__BB1_4:
	setp.eq.s32 	%p4, %r4, 0;
	@%p4 bra 	$L__BB1_12;
	and.b32  	%r12, %r17, 3;
	setp.lt.u32 	%p5, %r4, 4;
	@%p5 bra 	$L__BB1_7;
	add.s32 	%r28, %r39, %r3;
	mul.wide.u32 	%rd34, %r28, 8;
	add.s64 	%rd35, %rd2, %rd34;
	ld.global.f64 	%fd40, [%rd35];
	mad.lo.s32 	%r29, %r39, %r17, %r2;
	mul.wide.s32 	%rd36, %r29, 8;
	add.s64 	%rd37, %rd1, %rd36;
	ld.global.f64 	%fd41, [%rd37];
	fma.rn.f64 	%fd42, %fd40, %fd41, %fd66;
	cvt.u64.u32 	%rd38, %r3;
	cvt.u64.u32 	%rd39, %r39;
	add.s64 	%rd40, %rd39, %rd38;
	shl.b64 	%rd41, %rd40, 3;
	add.s64 	%rd42, %rd2, %rd41;
	ld.global.f64 	%fd43, [%rd42+8];
	mul.wide.s32 	%rd43, %r17, 8;
	add.s64 	%rd44, %rd37, %rd43;
	ld.global.f64 	%fd44, [%rd44];
	fma.rn.f64 	%fd45, %fd43, %fd44, %fd42;
	ld.global.f64 	%fd46, [%rd42+16];
	add.s64 	%rd45, %rd44, %rd43;
	ld.global.f64 	%fd47, [%rd45];
	fma.rn.f64 	%fd48, %fd46, %fd47, %fd45;
	ld.global.f64 	%fd49, [%rd42+24];
	add.s64 	%rd46, %rd45, %rd43;
	ld.global.f64 	%fd50, [%rd46];
	fma.rn.f64 	%fd66, %fd49, %fd50, %fd48;
	add.s32 	%r39, %r39, 4;
$L__BB1_7:
	setp.eq.s32 	%p6, %r12, 0;
	@%p6 bra 	$L__BB1_12;
	setp.eq.s32 	%p7, %r12, 1;
	@%p7 bra 	$L__BB1_10;
	add.s32 	%r30, %r39, %r3;
	mul.wide.u32 	%rd47, %r30, 8;
	add.s64 	%rd48, %rd2, %rd47;
	ld.global.f64 	%fd52, [%rd48];
	mad.lo.s32 	%r31, %r39, %r17, %r2;
	mul.wide.s32 	%rd49, %r31, 8;
	add.s64 	%rd50, %rd1, %rd49;
	ld.global.f64 	%fd53, [%rd50];
	fma.rn.f64 	%fd54, %fd52, %fd53, %fd66;
	cvt.u64.u32 	%rd51, %r3;
	cvt.u64.u32 	%rd52, %r39;
	add.s64 	%rd53, %rd52, %rd51;
	shl.b64 	%rd54, %rd53, 3;
	add.s64 	%rd55, %rd2, %rd54;
	ld.global.f64 	%fd55, [%rd55+8];
	mul.wide.s32 	%rd56, %r17, 8;
	add.s64 	%rd57, %rd50, %rd56;
	ld.global.f64 	%fd56, [%rd57];
	fma.rn.f64 	%fd66, %fd55, %fd56, %fd54;
	add.s32 	%r39, %r39, 2;
$L__BB1_10:
	and.b32  	%r32, %r17, 1;
	setp.eq.b32 	%p8, %r32, 1;
	not.pred 	%p9, %p8;
	@%p9 bra 	$L__BB1_12;
	add.s32 	%r33, %r39, %r3;
	mul.wide.u32 	%rd58, %r33, 8;
	add.s64 	%rd59, %rd2, %rd58;
	ld.global.f64 	%fd57, [%rd59];
	mad.lo.s32 	%r34, %r39, %r17, %r2;
	mul.wide.s32 	%rd60, %r34, 8;
	add.s64 	%rd61, %rd1, %rd60;
	ld.global.f64 	%fd58, [%rd61];
	fma.rn.f64 	%fd66, %fd57, %fd58, %fd66;
$L__BB1_12:
	ld.param.u64 	%rd65, [_Z13matmul_doublePKdS0_Pdi_param_2];
	add.s32 	%r35, %r3, %r2;
	cvta.to.global.u64 	%rd62, %rd65;
	mul.wide.s32 	%rd63, %r35, 8;
	add.s64 	%rd64, %rd62, %rd63;
	st.global.f64 	[%rd64], %fd66;
$L__BB1_13:
	ret;

}


// ===== COMPILED SASS (sm_100) =====

	.target	sm_100

	.elftype	@"ET_EXEC"


//--------------------- .note.nv.tkinfo           --------------------------
	.section	.note.nv.tkinfo,"",@"SHT_NOTE"
	.sectionflags	@"SHF_NOTE_NV_TKINFO"
	.tkinfo
        /*0018*/ 	.word	0x00000002
        /*0030*/ 	.string	""
        /*0030*/ 	.string	"ptxas"
        /*0030*/ 	.string	"Cuda compilation tools, release 13.0, V13.0.88"
        /*0030*/ 	.string	"Build cuda_13.0.r13.0/compiler.36424714_0"
        /*0030*/ 	.string	"-arch sm_100 -m 64 "



//--------------------- .note.nv.cuinfo           --------------------------
	.section	.note.nv.cuinfo,"",@"SHT_NOTE"
	.sectionflags	@"SHF_NOTE_NV_CUINFO"
        /*0018*/ 	.short	0x0002
        /*001a*/ 	.short	0x0064
        /*001c*/ 	.short	0x0082
	.zero		2


//--------------------- .nv.info                  --------------------------
	.section	.nv.info,"",@"SHT_CUDA_INFO"
	.align	4


	//----- nvinfo : EIATTR_REGCOUNT
	.align		4
        /*0000*/ 	.byte	0x04, 0x2f
        /*0002*/ 	.short	(.L_1 - .L_0)
	.align		4
.L_0:
        /*0004*/ 	.word	index@(_Z12matmul_floatPKfS0_Pfi)
        /*0008*/ 	.word	0x0000001e


	//----- nvinfo : EIATTR_FRAME_SIZE
	.align		4
.L_1:
        /*000c*/ 	.byte	0x04, 0x11
        /*000e*/ 	.short	(.L_3 - .L_2)
	.align		4
.L_2:
        /*0010*/ 	.word	index@(_Z12matmul_floatPKfS0_Pfi)
        /*0014*/ 	.word	0x00000000


	//----- nvinfo : EIATTR_REGCOUNT
	.align		4
.L_3:
        /*0018*/ 	.byte	0x04, 0x2f
        /*001a*/ 	.short	(.L_5 - .L_4)
	.align		4
.L_4:
        /*001c*/ 	.word	index@(_Z13matmul_doublePKdS0_Pdi)
        /*0020*/ 	.word	0x0000001e


	//----- nvinfo : EIATTR_FRAME_SIZE
	.align		4
.L_5:
        /*0024*/ 	.byte	0x04, 0x11
        /*0026*/ 	.short	(.L_7 - .L_6)
	.align		4
.L_6:
        /*0028*/ 	.word	index@(_Z13matmul_doublePKdS0_Pdi)
        /*002c*/ 	.word	0x00000000


	//----- nvinfo : EIATTR_MIN_STACK_SIZE
	.align		4
.L_7:
        /*0030*/ 	.byte	0x04, 0x12
        /*0032*/ 	.short	(.L_9 - .L_8)
	.align		4
.L_8:
        /*0034*/ 	.word	index@(_Z13matmul_doublePKdS0_Pdi)
        /*0038*/ 	.word	0x00000000


	//----- nvinfo : EIATTR_MIN_STACK_SIZE
	.align		4
.L_9:
        /*003c*/ 	.byte	0x04, 0x12
        /*003e*/ 	.short	(.L_11 - .L_10)
	.align		4
.L_10:
        /*0040*/ 	.word	index@(_Z12matmul_floatPKfS0_Pfi)
        /*0044*/ 	.word	0x00000000
.L_11:


//--------------------- .nv.compat                --------------------------
	.section	.nv.compat,"",@"SHT_CUDA_COMPAT_INFO"
	.align	4
        /*0000*/ 	.byte	0x02, 0x09, 0x00, 0x00, 0x02, 0x02, 0x01, 0x00, 0x02, 0x05, 0x05, 0x00, 0x03, 0x07, 0x01, 0x01
        /*0010*/ 	.byte	0x02, 0x03, 0x00, 0x00, 0x02, 0x06, 0x01, 0x00, 0x04, 0x0b, 0x08, 0x00, 0x01, 0x00, 0x00, 0x00
        /*0020*/ 	.byte	0x00, 0x00, 0x00, 0x00


//--------------------- .nv.info._Z13matmul_doublePKdS0_Pdi --------------------------
	.section	.nv.info._Z13matmul_doublePKdS0_Pdi,"",@"SHT_CUDA_INFO"
	.sectionflags	@""
	.align	4


	//----- nvinfo : EIATTR_CUDA_API_VERSION
	.align		4
        /*0000*/ 	.byte	0x04, 0x37
        /*0002*/ 	.short	(.L_13 - .L_12)
.L_12:
        /*0004*/ 	.word	0x00000082


	//----- nvinfo : EIATTR_KPARAM_INFO
	.align		4
.L_13:
        /*0008*/ 	.byte	0x04, 0x17
        /*000a*/ 	.short	(.L_15 - .L_14)
.L_14:
        /*000c*/ 	.word	0x00000000
        /*0010*/ 	.short	0x0003
        /*0012*/ 	.short	0x0018
        /*0014*/ 	.byte	0x00, 0xf0, 0x11, 0x00


	//----- nvinfo : EIATTR_KPARAM_INFO
	.align		4
.L_15:
        /*0018*/ 	.byte	0x04, 0x17
        /*001a*/ 	.short	(.L_17 - .L_16)
.L_16:
        /*001c*/ 	.word	0x00000000
        /*0020*/ 	.short	0x0002
        /*0022*/ 	.short	0x0010
        /*0024*/ 	.byte	0x00, 0xf5, 0x21, 0x00


	//----- nvinfo : EIATTR_KPARAM_INFO
	.align		4
.L_17:
        /*0028*/ 	.byte	0x04, 0x17
        /*002a*/ 	.short	(.L_19 - .L_18)
.L_18:
        /*002c*/ 	.word	0x00000000
        /*0030*/ 	.short	0x0001
        /*0032*/ 	.short	0x0008
        /*0034*/ 	.byte	0x00, 0xf5, 0x21, 0x00


	//----- nvinfo : EIATTR_KPARAM_INFO
	.align		4
.L_19:
        /*0038*/ 	.byte	0x04, 0x17
        /*003a*/ 	.short	(.L_21 - .L_20)
.L_20:
        /*003c*/ 	.word	0x00000000
        /*0040*/ 	.short	0x0000
        /*0042*/ 	.short	0x0000
        /*0044*/ 	.byte	0x00, 0xf5, 0x21, 0x00


	//----- nvinfo : EIATTR_SPARSE_MMA_MASK
	.align		4
.L_21:
        /*0048*/ 	.byte	0x03, 0x50
        /*004a*/ 	.short	0x0000


	//----- nvinfo : EIATTR_MAXREG_COUNT
	.align		4
        /*004c*/ 	.byte	0x03, 0x1b
        /*004e*/ 	.short	0x00ff


	//----- nvinfo : EIATTR_MERCURY_ISA_VERSION
	.align		4
        /*0050*/ 	.byte	0x03, 0x5f
        /*0052*/ 	.short	0x0101


	//----- nvinfo : EIATTR_VRC_CTA_INIT_COUNT
	.align		4
        /*0054*/ 	.byte	0x02, 0x4a
	.zero		1
	.zero		1


	//----- nvinfo : EIATTR_EXIT_INSTR_OFFSETS
	.align		4
        /*0058*/ 	.byte	0x04, 0x1c
        /*005a*/ 	.short	(.L_23 - .L_22)


	//   ....[0]....
.L_22:
        /*005c*/ 	.word	0x000000c0


	//   ....[1]....
        /*0060*/ 	.word	0x00000ad0


	//----- nvinfo : EIATTR_CBANK_PARAM_SIZE
	.align		4
.L_23:
        /*0064*/ 	.byte	0x03, 0x19
        /*0066*/ 	.short	0x001c


	//----- nvinfo : EIATTR_PARAM_CBANK
	.align		4
        /*0068*/ 	.byte	0x04, 0x0a
        /*006a*/ 	.short	(.L_25 - .L_24)
	.align		4
.L_24:
        /*006c*/ 	.word	index@(.nv.constant0._Z13matmul_doublePKdS0_Pdi)
        /*0070*/ 	.short	0x0380
        /*0072*/ 	.short	0x001c


	//----- nvinfo : EIATTR_SW_WAR
	.align		4
.L_25:
        /*0074*/ 	.byte	0x04, 0x36
        /*0076*/ 	.short	(.L_27 - .L_26)
.L_26:
        /*0078*/ 	.word	0x00000008
.L_27:


//--------------------- .nv.info._Z12matmul_floatPKfS0_Pfi --------------------------
	.section	.nv.info._Z12matmul_floatPKfS0_Pfi,"",@"SHT_CUDA_INFO"
	.sectionflags	@""
	.align	4


	//----- nvinfo : EIATTR_CUDA_API_VERSION
	.align		4
        /*0000*/ 	.byte	0x04, 0x37
        /*0002*/ 	.short	(.L_29 - .L_28)
.L_28:
        /*0004*/ 	.word	0x00000082


	//----- nvinfo : EIATTR_KPARAM_INFO
	.align		4
.L_29:
        /*0008*/ 	.byte	0x04, 0x17
        /*000a*/ 	.short	(.L_31 - .L_30)
.L_30:
        /*000c*/ 	.word	0x00000000
        /*0010*/ 	.short	0x0003
        /*0012*/ 	.short	0x0018
        /*0014*/ 	.byte	0x00, 0xf0, 0x11, 0x00


	//----- nvinfo : EIATTR_KPARAM_INFO
	.align		4
.L_31:
        /*0018*/ 	.byte	0x04, 0x17
        /*001a*/ 	.short	(.L_33 - .L_32)
.L_32:
        /*001c*/ 	.word	0x00000000
        /*0020*/ 	.short	0x0002
        /*0022*/ 	.short	0x0010
        /*0024*/ 	.byte	0x00, 0xf5, 0x21, 0x00


	//----- nvinfo : EIATTR_KPARAM_INFO
	.align		4
.L_33:
        /*0028*/ 	.byte	0x04, 0x17
        /*002a*/ 	.short	(.L_35 - .L_34)
.L_34:
        /*002c*/ 	.word	0x00000000
        /*0030*/ 	.short	0x0001
        /*0032*/ 	.short	0x0008
        /*0034*/ 	.byte	0x00, 0xf5, 0x21, 0x00


	//----- nvinfo : EIATTR_KPARAM_INFO
	.align		4
.L_35:
        /*0038*/ 	.byte	0x04, 0x17
        /*003a*/ 	.short	(.L_37 - .L_36)
.L_36:
        /*003c*/ 	.word	0x00000000
        /*0040*/ 	.short	0x0000
        /*0042*/ 	.short	0x0000
        /*0044*/ 	.byte	0x00, 0xf5, 0x21, 0x00


	//----- nvinfo : EIATTR_SPARSE_MMA_MASK
	.align		4
.L_37:
        /*0048*/ 	.byte	0x03, 0x50
        /*004a*/ 	.short	0x0000


	//----- nvinfo : EIATTR_MAXREG_COUNT
	.align		4
        /*004c*/ 	.byte	0x03, 0x1b
        /*004e*/ 	.short	0x00ff


	//----- nvinfo : EIATTR_MERCURY_ISA_VERSION
	.align		4
        /*0050*/ 	.byte	0x03, 0x5f
        /*0052*/ 	.short	0x0101


	//----- nvinfo : EIATTR_VRC_CTA_INIT_COUNT
	.align		4
        /*0054*/ 	.byte	0x02, 0x4a
	.zero		1
	.zero		1


	//----- nvinfo : EIATTR_EXIT_INSTR_OFFSETS
	.align		4
        /*0058*/ 	.byte	0x04, 0x1c
        /*005a*/ 	.short	(.L_39 - .L_38)


	//   ....[0]....
.L_38:
        /*005c*/ 	.word	0x000000c0


	//   ....[1]....
        /*0060*/ 	.word	0x00000a90


	//----- nvinfo : EIATTR_CBANK_PARAM_SIZE
	.align		4
.L_39:
        /*0064*/ 	.byte	0x03, 0x19
        /*0066*/ 	.short	0x001c


	//----- nvinfo : EIATTR_PARAM_CBANK
	.align		4
        /*0068*/ 	.byte	0x04, 0x0a
        /*006a*/ 	.short	(.L_41 - .L_40)
	.align		4
.L_40:
        /*006c*/ 	.word	index@(.nv.constant0._Z12matmul_floatPKfS0_Pfi)
        /*0070*/ 	.short	0x0380
        /*0072*/ 	.short	0x001c


	//----- nvinfo : EIATTR_SW_WAR
	.align		4
.L_41:
        /*0074*/ 	.byte	0x04, 0x36
        /*0076*/ 	.short	(.L_43 - .L_42)
.L_42:
        /*0078*/ 	.word	0x00000008
.L_43:


//--------------------- .nv.callgraph             --------------------------
	.section	.nv.callgraph,"",@"SHT_CUDA_CALLGRAPH"
	.align	4
	.sectionentsize	8
	.align		4
        /*0000*/ 	.word	0x00000000
	.align		4
        /*0004*/ 	.word	0xffffffff
	.align		4
        /*0008*/ 	.word	0x00000000
	.align		4
        /*000c*/ 	.word	0xfffffffe
	.align		4
        /*0010*/ 	.word	0x00000000
	.align		4
        /*0014*/ 	.word	0xfffffffd
	.align		4
        /*0018*/ 	.word	0x00000000
	.align		4
        /*001c*/ 	.word	0xfffffffc


//--------------------- .text._Z13matmul_doublePKdS0_Pdi --------------------------
	.section	.text._Z13matmul_doublePKdS0_Pdi,"ax",@progbits
	.align	128
        .global         _Z13matmul_doublePKdS0_Pdi
        .type           _Z13matmul_doublePKdS0_Pdi,@function
        .size           _Z13matmul_doublePKdS0_Pdi,(.L_x_10 - _Z13matmul_doublePKdS0_Pdi)
        .other          _Z13matmul_doublePKdS0_Pdi,@"STO_CUDA_ENTRY STV_DEFAULT"
_Z13matmul_doublePKdS0_Pdi:
.text._Z13matmul_doublePKdS0_Pdi:
[----:B------:R-:W-:Y:S01]  /*0000*/  LDC R1, c[0x0][0x37c] ;  /* 0x0000df00ff017b82 */ /* 0x000fe20000000800 */
[----:B------:R-:W0:Y:S07]  /*0010*/  S2R R0, SR_TID.Y ;  /* 0x0000000000007919 */ /* 0x000e2e0000002200 */
[----:B------:R-:W0:Y:S01]  /*0020*/  S2UR UR4, SR_CTAID.Y ;  /* 0x00000000000479c3 */ /* 0x000e220000002600 */
[----:B------:R-:W1:Y:S01]  /*0030*/  LDCU UR18, c[0x0][0x398] ;  /* 0x00007300ff1277ac */ /* 0x000e620008000800 */
[----:B------:R-:W2:Y:S06]  /*0040*/  S2R R3, SR_TID.X ;  /* 0x0000000000037919 */ /* 0x000eac0000002100 */
[----:B------:R-:W0:Y:S08]  /*0050*/  LDC R21, c[0x0][0x364] ;  /* 0x0000d900ff157b82 */ /* 0x000e300000000800 */
[----:B------:R-:W2:Y:S08]  /*0060*/  S2UR UR5, SR_CTAID.X ;  /* 0x00000000000579c3 */ /* 0x000eb00000002500 */
[----:B------:R-:W2:Y:S01]  /*0070*/  LDC R2, c[0x0][0x360] ;  /* 0x0000d800ff027b82 */ /* 0x000ea20000000800 */
[----:B0-----:R-:W-:-:S02]  /*0080*/  IMAD R21, R21, UR4, R0 ;  /* 0x0000000415157c24 */ /* 0x001fc4000f8e0200 */
[----:B--2---:R-:W-:-:S05]  /*0090*/  IMAD R0, R2, UR5, R3 ;  /* 0x0000000502007c24 */ /* 0x004fca000f8e0203 */
[----:B------:R-:W-:-:S04]  /*00a0*/  VIMNMX R2, PT, PT, R21, R0, !PT ;  /* 0x0000000015027248 */ /* 0x000fc80007fe0100 */
[----:B-1----:R-:W-:-:S13]  /*00b0*/  ISETP.GE.AND P0, PT, R2, UR18, PT ;  /* 0x0000001202007c0c */ /* 0x002fda000bf06270 */
[----:B------:R-:W-:Y:S05]  /*00c0*/  @P0 EXIT ;  /* 0x000000000000094d */ /* 0x000fea0003800000 */
[----:B------:R-:W-:Y:S02]  /*00d0*/  UISETP.GE.U32.AND UP0, UPT, UR18, 0x8, UPT ;  /* 0x000000081200788c */ /* 0x000fe4000bf06070 */
[----:B------:R-:W-:Y:S01]  /*00e0*/  IMAD R21, R21, UR18, RZ ;  /* 0x0000001215157c24 */ /* 0x000fe2000f8e02ff */
[----:B------:R-:W-:Y:S01]  /*00f0*/  CS2R R12, SRZ ;  /* 0x00000000000c7805 */ /* 0x000fe2000001ff00 */
[----:B------:R-:W0:Y:S01]  /*0100*/  LDCU.64 UR16, c[0x0][0x358] ;  /* 0x00006b00ff1077ac */ /* 0x000e220008000a00 */
[----:B------:R-:W-:-:S04]  /*0110*/  UMOV UR4, URZ ;  /* 0x000000ff00047c82 */ /* 0x000fc80008000000 */
[----:B------:R-:W-:Y:S05]  /*0120*/  BRA.U !UP0, `(.L_x_0) ;  /* 0x0000000508147547 */ /* 0x000fea000b800000 */
[----:B------:R-:W1:Y:S01]  /*0130*/  LDCU.128 UR20, c[0x0][0x380] ;  /* 0x00007000ff1477ac */ /* 0x000e620008000c00 */
[----:B------:R-:W-:Y:S01]  /*0140*/  IMAD.MOV.U32 R20, RZ, RZ, R0 ;  /* 0x000000ffff147224 */ /* 0x000fe200078e0000 */
[----:B------:R-:W-:Y:S01]  /*0150*/  CS2R R12, SRZ ;  /* 0x00000000000c7805 */ /* 0x000fe2000001ff00 */
[----:B------:R-:W-:-:S04]  /*0160*/  ULOP3.LUT UR4, UR18, 0x7ffffff8, URZ, 0xc0, !UPT ;  /* 0x7ffffff812047892 */ /* 0x000fc8000f8ec0ff */
[----:B------:R-:W-:Y:S01]  /*0170*/  UIADD3 UR4, UPT, UPT, -UR4, URZ, URZ ;  /* 0x000000ff04047290 */ /* 0x000fe2000fffe1ff */
[----:B-1----:R-:W-:Y:S01]  /*0180*/  MOV R2, UR20 ;  /* 0x0000001400027c02 */ /* 0x002fe20008000f00 */
[----:B------:R-:W-:Y:S01]  /*0190*/  IMAD.U32 R3, RZ, RZ, UR21 ;  /* 0x00000015ff037e24 */ /* 0x000fe2000f8e00ff */
[----:B------:R-:W-:Y:S02]  /*01a0*/  UIMAD.WIDE UR6, UR18, 0x18, UR22 ;  /* 0x00000018120678a5 */ /* 0x000fe4000f8e0216 */
[----:B------:R-:W-:Y:S01]  /*01b0*/  UIMAD.WIDE UR8, UR18, 0x20, UR22 ;  /* 0x00000020120878a5 */ /* 0x000fe2000f8e0216 */
[----:B------:R-:W-:Y:S01]  /*01c0*/  IMAD.WIDE.U32 R2, R21, 0x8, R2 ;  /* 0x0000000815027825 */ /* 0x000fe200078e0002 */
[----:B------:R-:W-:Y:S02]  /*01d0*/  UIMAD.WIDE UR10, UR18, 0x28, UR22 ;  /* 0x00000028120a78a5 */ /* 0x000fe4000f8e0216 */
[----:B------:R-:W-:Y:S01]  /*01e0*/  UIMAD.WIDE UR12, UR18, 0x30, UR22 ;  /* 0x00000030120c78a5 */ /* 0x000fe2000f8e0216 */
[----:B------:R-:W-:Y:S01]  /*01f0*/  IADD3 R8, P0, PT, R2, 0x20, RZ ;  /* 0x0000002002087810 */ /* 0x000fe20007f1e0ff */
[----:B------:R-:W-:-:S03]  /*0200*/  UIMAD.WIDE UR14, UR18, 0x38, UR22 ;  /* 0x00000038120e78a5 */ /* 0x000fc6000f8e0216 */
[----:B------:R-:W-:-:S09]  /*0210*/  IADD3.X R9, PT, PT, RZ, R3, RZ, P0, !PT ;  /* 0x00000003ff097210 */ /* 0x000fd200007fe4ff */
.L_x_1:
[----:B------:R-:W-:Y:S01]  /*0220*/  HFMA2 R23, -RZ, RZ, 0, 4.76837158203125e-07 ;  /* 0x00000008ff177431 */ /* 0x000fe200000001ff */
[----:B------:R-:W-:Y:S01]  /*0230*/  UIMAD.WIDE UR24, UR18, 0x8, UR22 ;  /* 0x00000008121878a5 */ /* 0x000fe2000f8e0216 */
[----:B------:R-:W-:Y:S01]  /*0240*/  IMAD.MOV.U32 R2, RZ, RZ, R8 ;  /* 0x000000ffff027224 */ /* 0x000fe200078e0008 */
[----:B------:R-:W-:Y:S01]  /*0250*/  MOV R3, R9 ;  /* 0x0000000900037202 */ /* 0x000fe20000000f00 */
[----:B------:R-:W-:-:S03]  /*0260*/  UIMAD.WIDE UR20, UR18, 0x10, UR22 ;  /* 0x00000010121478a5 */ /* 0x000fc6000f8e0216 */
[----:B------:R-:W-:Y:S01]  /*0270*/  MOV R19, UR25 ;  /* 0x0000001900137c02 */ /* 0x000fe20008000f00 */
[----:B------:R-:W-:Y:S01]  /*0280*/  IMAD.U32 R18, RZ, RZ, UR24 ;  /* 0x00000018ff127e24 */ /* 0x000fe2000f8e00ff */
[----:B0-----:R-:W2:Y:S01]  /*0290*/  LDG.E.64 R24, desc[UR16][R2.64+-0x20] ;  /* 0xffffe01002187981 */ /* 0x001ea2000c1e1b00 */
[C---:B------:R-:W-:Y:S01]  /*02a0*/  IMAD.WIDE R22, R20.reuse, R23, UR22 ;  /* 0x0000001614167e25 */ /* 0x040fe2000f8e0217 */
[----:B------:R-:W-:Y:S02]  /*02b0*/  MOV R16, UR20 ;  /* 0x0000001400107c02 */ /* 0x000fe40008000f00 */
[----:B------:R-:W3:Y:S01]  /*02c0*/  LDG.E.64 R10, desc[UR16][R2.64+-0x18] ;  /* 0xffffe810020a7981 */ /* 0x000ee2000c1e1b00 */
[----:B------:R-:W-:-:S03]  /*02d0*/  IMAD.WIDE R18, R20, 0x8, R18 ;  /* 0x0000000814127825 */ /* 0x000fc600078e0212 */
[----:B------:R-:W2:Y:S01]  /*02e0*/  LDG.E.64 R22, desc[UR16][R22.64] ;  /* 0x0000001016167981 */ /* 0x000ea2000c1e1b00 */
[----:B------:R-:W-:-:S03]  /*02f0*/  IMAD.U32 R17, RZ, RZ, UR21 ;  /* 0x00000015ff117e24 */ /* 0x000fc6000f8e00ff */
[----:B------:R-:W3:Y:S01]  /*0300*/  LDG.E.64 R18, desc[UR16][R18.64] ;  /* 0x0000001012127981 */ /* 0x000ee2000c1e1b00 */
[----:B------:R-:W-:-:S04]  /*0310*/  IMAD.WIDE R16, R20, 0x8, R16 ;  /* 0x0000000814107825 */ /* 0x000fc800078e0210 */
[----:B------:R-:W-:Y:S01]  /*0320*/  HFMA2 R9, -RZ, RZ, 0, 4.76837158203125e-07 ;  /* 0x00000008ff097431 */ /* 0x000fe200000001ff */
[----:B------:R-:W4:Y:S04]  /*0330*/  LDG.E.64 R14, desc[UR16][R2.64+-0x10] ;  /* 0xfffff010020e7981 */ /* 0x000f28000c1e1b00 */
[----:B------:R-:W4:Y:S01]  /*0340*/  LDG.E.64 R16, desc[UR16][R16.64] ;  /* 0x0000001010107981 */ /* 0x000f22000c1e1b00 */
[----:B------:R-:W-:-:S03]  /*0350*/  IMAD.WIDE R8, R20, R9, UR6 ;  /* 0x0000000614087e25 */ /* 0x000fc6000f8e0209 */
[----:B------:R-:W5:Y:S04]  /*0360*/  LDG.E.64 R6, desc[UR16][R2.64+-0x8] ;  /* 0xfffff81002067981 */ /* 0x000f68000c1e1b00 */
[----:B------:R-:W5:Y:S01]  /*0370*/  LDG.E.64 R8, desc[UR16][R8.64] ;  /* 0x0000001008087981 */ /* 0x000f62000c1e1b00 */
[----:B------:R-:W-:-:S05]  /*0380*/  MOV R5, 0x8 ;  /* 0x0000000800057802 */ /* 0x000fca0000000f00 */
[----:B------:R-:W-:-:S06]  /*0390*/  IMAD.WIDE R4, R20, R5, UR8 ;  /* 0x0000000814047e25 */ /* 0x000fcc000f8e0205 */
[----:B------:R-:W5:Y:S01]  /*03a0*/  LDG.E.64 R4, desc[UR16][R4.64] ;  /* 0x0000001004047981 */ /* 0x000f62000c1e1b00 */
[----:B--2---:R-:W-:Y:S01]  /*03b0*/  DFMA R24, R24, R22, R12 ;  /* 0x000000161818722b */ /* 0x004fe2000000000c */
[----:B------:R-:W-:Y:S02]  /*03c0*/  IMAD.MOV.U32 R23, RZ, RZ, 0x8 ;  /* 0x00000008ff177424 */ /* 0x000fe400078e00ff */
[----:B------:R-:W2:Y:S02]  /*03d0*/  LDG.E.64 R12, desc[UR16][R2.64] ;  /* 0x00000010020c7981 */ /* 0x000ea4000c1e1b00 */
[----:B------:R-:W-:-:S03]  /*03e0*/  IMAD.WIDE R22, R20, R23, UR10 ;  /* 0x0000000a14167e25 */ /* 0x000fc6000f8e0217 */
[----:B---3--:R-:W-:Y:S01]  /*03f0*/  DFMA R18, R10, R18, R24 ;  /* 0x000000120a12722b */ /* 0x008fe20000000018 */
[----:B------:R-:W-:Y:S01]  /*0400*/  MOV R25, 0x8 ;  /* 0x0000000800197802 */ /* 0x000fe20000000f00 */
[----:B------:R-:W3:Y:S04]  /*0410*/  LDG.E.64 R10, desc[UR16][R2.64+0x8] ;  /* 0x00000810020a7981 */ /* 0x000ee8000c1e1b00 */
[----:B------:R-:W3:Y:S01]  /*0420*/  LDG.E.64 R22, desc[UR16][R22.64] ;  /* 0x0000001016167981 */ /* 0x000ee2000c1e1b00 */
[C---:B------:R-:W-:Y:S01]  /*0430*/  IMAD.WIDE R24, R20.reuse, R25, UR12 ;  /* 0x0000000c14187e25 */ /* 0x040fe2000f8e0219 */
[----:B----4-:R-:W-:Y:S01]  /*0440*/  DFMA R16, R14, R16, R18 ;  /* 0x000000100e10722b */ /* 0x010fe20000000012 */
[----:B------:R-:W-:Y:S01]  /*0450*/  MOV R19, 0x8 ;  /* 0x0000000800137802 */ /* 0x000fe20000000f00 */
[----:B------:R-:W4:Y:S04]  /*0460*/  LDG.E.64 R14, desc[UR16][R2.64+0x10] ;  /* 0x00001010020e7981 */ /* 0x000f28000c1e1b00 */
[----:B------:R-:W4:Y:S01]  /*0470*/  LDG.E.64 R24, desc[UR16][R24.64] ;  /* 0x0000001018187981 */ /* 0x000f22000c1e1b00 */
[----:B------:R-:W-:Y:S01]  /*0480*/  IMAD.WIDE R18, R20, R19, UR14 ;  /* 0x0000000e14127e25 */ /* 0x000fe2000f8e0213 */
[----:B-----5:R-:W-:-:S02]  /*0490*/  DFMA R8, R6, R8, R16 ;  /* 0x000000080608722b */ /* 0x020fc40000000010 */
[----:B------:R-:W5:Y:S04]  /*04a0*/  LDG.E.64 R6, desc[UR16][R2.64+0x18] ;  /* 0x0000181002067981 */ /* 0x000f68000c1e1b00 */
[----:B------:R-:W5:Y:S01]  /*04b0*/  LDG.E.64 R18, desc[UR16][R18.64] ;  /* 0x0000001012127981 */ /* 0x000f62000c1e1b00 */
[----:B------:R-:W-:-:S04]  /*04c0*/  UIADD3 UR4, UPT, UPT, UR4, 0x8, URZ ;  /* 0x0000000804047890 */ /* 0x000fc8000fffe0ff */
[----:B------:R-:W-:Y:S01]  /*04d0*/  UISETP.NE.AND UP0, UPT, UR4, URZ, UPT ;  /* 0x000000ff0400728c */ /* 0x000fe2000bf05270 */
[----:B--2---:R-:W-:-:S08]  /*04e0*/  DFMA R4, R12, R4, R8 ;  /* 0x000000040c04722b */ /* 0x004fd00000000008 */
[----:B---3--:R-:W-:-:S08]  /*04f0*/  DFMA R4, R10, R22, R4 ;  /* 0x000000160a04722b */ /* 0x008fd00000000004 */
[----:B----4-:R-:W-:Y:S01]  /*0500*/  DFMA R4, R14, R24, R4 ;  /* 0x000000180e04722b */ /* 0x010fe20000000004 */
[----:B------:R-:W-:-:S07]  /*0510*/  IADD3 R8, P0, PT, R2, 0x40, RZ ;  /* 0x0000004002087810 */ /* 0x000fce0007f1e0ff */
[----:B-----5:R-:W-:Y:S01]  /*0520*/  DFMA R12, R6, R18, R4 ;  /* 0x00000012060c722b */ /* 0x020fe20000000004 */
[----:B------:R-:W-:Y:S01]  /*0530*/  IMAD.U32 R5, RZ, RZ, UR18 ;  /* 0x00000012ff057e24 */ /* 0x000fe2000f8e00ff */
[----:B------:R-:W-:-:S04]  /*0540*/  IADD3.X R9, PT, PT, RZ, R3, RZ, P0, !PT ;  /* 0x00000003ff097210 */ /* 0x000fc800007fe4ff */
[----:B------:R-:W-:Y:S01]  /*0550*/  LEA R20, R5, R20, 0x3 ;  /* 0x0000001405147211 */ /* 0x000fe200078e18ff */
[----:B------:R-:W-:Y:S06]  /*0560*/  BRA.U UP0, `(.L_x_1) ;  /* 0xfffffffd002c7547 */ /* 0x000fec000b83ffff */
[----:B------:R-:W-:-:S12]  /*0570*/  ULOP3.LUT UR4, UR18, 0x7ffffff8, URZ, 0xc0, !UPT ;  /* 0x7ffffff812047892 */ /* 0x000fd8000f8ec0ff */
.L_x_0:
[----:B------:R-:W-:-:S04]  /*0580*/  ULOP3.LUT UR6, UR18, 0x7, URZ, 0xc0, !UPT ;  /* 0x0000000712067892 */ /* 0x000fc8000f8ec0ff */
[----:B------:R-:W-:-:S09]  /*0590*/  UISETP.NE.AND UP0, UPT, UR6, URZ, UPT ;  /* 0x000000ff0600728c */ /* 0x000fd2000bf05270 */
[----:B------:R-:W-:Y:S05]  /*05a0*/  BRA.U !UP0, `(.L_x_2) ;  /* 0x0000000508387547 */ /* 0x000fea000b800000 */
[----:B------:R-:W-:Y:S02]  /*05b0*/  UISETP.GE.U32.AND UP0, UPT, UR6, 0x4, UPT ;  /* 0x000000040600788c */ /* 0x000fe4000bf06070 */
[----:B------:R-:W-:-:S04]  /*05c0*/  ULOP3.LUT UR5, UR18, 0x3, URZ, 0xc0, !UPT ;  /* 0x0000000312057892 */ /* 0x000fc8000f8ec0ff */
[----:B------:R-:W-:-:S03]  /*05d0*/  UISETP.NE.AND UP1, UPT, UR5, URZ, UPT ;  /* 0x000000ff0500728c */ /* 0x000fc6000bf25270 */
[----:B------:R-:W-:Y:S08]  /*05e0*/  BRA.U !UP0, `(.L_x_3) ;  /* 0x00000001087c7547 */ /* 0x000ff0000b800000 */
[----:B------:R-:W1:Y:S01]  /*05f0*/  LDC.64 R10, c[0x0][0x380] ;  /* 0x0000e000ff0a7b82 */ /* 0x000e620000000a00 */
[----:B------:R-:W2:Y:S01]  /*0600*/  LDCU.64 UR6, c[0x0][0x380] ;  /* 0x00007000ff0677ac */ /* 0x000ea20008000a00 */
[----:B------:R-:W-:Y:S01]  /*0610*/  IMAD.U32 R5, RZ, RZ, UR4 ;  /* 0x00000004ff057e24 */ /* 0x000fe2000f8e00ff */
[C---:B------:R-:W-:Y:S01]  /*0620*/  IADD3 R3, PT, PT, R21.reuse, UR4, RZ ;  /* 0x0000000415037c10 */ /* 0x040fe2000fffe0ff */
[----:B------:R-:W-:Y:S01]  /*0630*/  IMAD.U32 R23, RZ, RZ, UR18 ;  /* 0x00000012ff177e24 */ /* 0x000fe2000f8e00ff */
[----:B------:R-:W-:Y:S01]  /*0640*/  IADD3 R2, P0, PT, R21, UR4, RZ ;  /* 0x0000000415027c10 */ /* 0x000fe2000ff1e0ff */
[----:B------:R-:W-:Y:S02]  /*0650*/  IMAD R5, R5, UR18, R0 ;  /* 0x0000001205057c24 */ /* 0x000fe4000f8e0200 */
[----:B------:R-:W3:Y:S01]  /*0660*/  LDC.64 R18, c[0x0][0x388] ;  /* 0x0000e200ff127b82 */ /* 0x000ee20000000a00 */
[----:B------:R-:W-:Y:S01]  /*0670*/  MOV R25, UR18 ;  /* 0x0000001200197c02 */ /* 0x000fe20008000f00 */
[----:B-1----:R-:W-:Y:S01]  /*0680*/  IMAD.WIDE.U32 R10, R3, 0x8, R10 ;  /* 0x00000008030a7825 */ /* 0x002fe200078e000a */
[----:B------:R-:W-:-:S02]  /*0690*/  IADD3.X R3, PT, PT, RZ, RZ, RZ, P0, !PT ;  /* 0x000000ffff037210 */ /* 0x000fc400007fe4ff */
[----:B--2---:R-:W-:-:S03]  /*06a0*/  LEA R16, P0, R2, UR6, 0x3 ;  /* 0x0000000602107c11 */ /* 0x004fc6000f8018ff */
[----:B0-----:R-:W2:Y:S01]  /*06b0*/  LDG.E.64 R10, desc[UR16][R10.64] ;  /* 0x000000100a0a7981 */ /* 0x001ea2000c1e1b00 */
[----:B---3--:R-:W-:Y:S01]  /*06c0*/  IMAD.WIDE R18, R5, 0x8, R18 ;  /* 0x0000000805127825 */ /* 0x008fe200078e0212 */
[----:B------:R-:W-:-:S04]  /*06d0*/  LEA.HI.X R17, R2, UR7, R3, 0x3, P0 ;  /* 0x0000000702117c11 */ /* 0x000fc800080f1c03 */
[----:B------:R-:W2:Y:S01]  /*06e0*/  LDG.E.64 R14, desc[UR16][R18.64] ;  /* 0x00000010120e7981 */ /* 0x000ea2000c1e1b00 */
[----:B------:R-:W-:-:S03]  /*06f0*/  IMAD.WIDE R22, R23, 0x8, R18 ;  /* 0x0000000817167825 */ /* 0x000fc600078e0212 */
[----:B------:R-:W3:Y:S04]  /*0700*/  LDG.E.64 R6, desc[UR16][R16.64+0x8] ;  /* 0x0000081010067981 */ /* 0x000ee8000c1e1b00 */
[----:B------:R-:W3:Y:S01]  /*0710*/  LDG.E.64 R8, desc[UR16][R22.64] ;  /* 0x0000001016087981 */ /* 0x000ee2000c1e1b00 */
[----:B------:R-:W-:Y:S01]  /*0720*/  IMAD.WIDE R24, R25, 0x8, R22 ;  /* 0x0000000819187825 */ /* 0x000fe200078e0216 */
[----:B------:R-:W-:Y:S02]  /*0730*/  MOV R27, UR18 ;  /* 0x00000012001b7c02 */ /* 0x000fe40008000f00 */
[----:B------:R-:W4:Y:S04]  /*0740*/  LDG.E.64 R2, desc[UR16][R16.64+0x10] ;  /* 0x0000101010027981 */ /* 0x000f28000c1e1b00 */
[----:B------:R-:W4:Y:S01]  /*0750*/  LDG.E.64 R4, desc[UR16][R24.64] ;  /* 0x0000001018047981 */ /* 0x000f22000c1e1b00 */
[----:B------:R-:W-:-:S03]  /*0760*/  IMAD.WIDE R26, R27, 0x8, R24 ;  /* 0x000000081b1a7825 */ /* 0x000fc600078e0218 */
[----:B------:R-:W5:Y:S04]  /*0770*/  LDG.E.64 R18, desc[UR16][R16.64+0x18] ;  /* 0x0000181010127981 */ /* 0x000f68000c1e1b00 */
[----:B------:R-:W5:Y:S01]  /*0780*/  LDG.E.64 R26, desc[UR16][R26.64] ;  /* 0x000000101a1a7981 */ /* 0x000f62000c1e1b00 */
[----:B------:R-:W-:Y:S01]  /*0790*/  UIADD3 UR4, UPT, UPT, UR4, 0x4, URZ ;  /* 0x0000000404047890 */ /* 0x000fe2000fffe0ff */
[----:B--2---:R-:W-:-:S08]  /*07a0*/  DFMA R10, R10, R14, R12 ;  /* 0x0000000e0a0a722b */ /* 0x004fd0000000000c */
[----:B---3--:R-:W-:-:S08]  /*07b0*/  DFMA R6, R6, R8, R10 ;  /* 0x000000080606722b */ /* 0x008fd0000000000a */
[----:B----4-:R-:W-:-:S08]  /*07c0*/  DFMA R2, R2, R4, R6 ;  /* 0x000000040202722b */ /* 0x010fd00000000006 */
[----:B-----5:R-:W-:-:S11]  /*07d0*/  DFMA R12, R18, R26, R2 ;  /* 0x0000001a120c722b */ /* 0x020fd60000000002 */
.L_x_3:
[----:B------:R-:W-:Y:S05]  /*07e0*/  BRA.U !UP1, `(.L_x_2) ;  /* 0x0000000109a87547 */ /* 0x000fea000b800000 */
[----:B------:R-:W-:Y:S01]  /*07f0*/  UISETP.NE.AND UP0, UPT, UR5, 0x1, UPT ;  /* 0x000000010500788c */ /* 0x000fe2000bf05270 */
[----:B------:R-:W-:Y:S01]  /*0800*/  IMAD.U32 R9, RZ, RZ, UR4 ;  /* 0x00000004ff097e24 */ /* 0x000fe2000f8e00ff */
[----:B------:R-:W-:Y:S02]  /*0810*/  ULOP3.LUT UR5, UR18, 0x1, URZ, 0xc0, !UPT ;  /* 0x0000000112057892 */ /* 0x000fe4000f8ec0ff */
[----:B------:R-:W-:Y:S02]  /*0820*/  MOV R11, UR18 ;  /* 0x00000012000b7c02 */ /* 0x000fe40008000f00 */
[----:B------:R-:W-:Y:S01]  /*0830*/  PLOP3.LUT P1, PT, PT, PT, UP0, 0x80, 0x8 ;  /* 0x000000000008781c */ /* 0x000fe20003f2f008 */
[----:B------:R-:W-:-:S04]  /*0840*/  UISETP.NE.U32.AND UP1, UPT, UR5, 0x1, UPT ;  /* 0x000000010500788c */ /* 0x000fc8000bf25070 */
[----:B------:R-:W1:Y:S02]  /*0850*/  @UP0 LDCU.128 UR8, c[0x0][0x380] ;  /* 0x00007000ff0807ac */ /* 0x000e640008000c00 */
[----:B------:R-:W-:Y:S01]  /*0860*/  PLOP3.LUT P0, PT, PT, PT, UP1, 0x80, 0x8 ;  /* 0x000000000008781c */ /* 0x000fe20003f0f018 */
[----:B------:R-:W2:Y:S05]  /*0870*/  @UP0 LDCU.64 UR6, c[0x0][0x380] ;  /* 0x00007000ff0607ac */ /* 0x000eaa0008000a00 */
[C---:B------:R-:W-:Y:S01]  /*0880*/  @P1 IADD3 R7, PT, PT, R21.reuse, UR4, RZ ;  /* 0x0000000415071c10 */ /* 0x040fe2000fffe0ff */
[----:B------:R-:W3:Y:S01]  /*0890*/  @!UP1 LDCU.128 UR12, c[0x0][0x380] ;  /* 0x00007000ff0c97ac */ /* 0x000ee20008000c00 */
[----:B------:R-:W-:Y:S01]  /*08a0*/  @P1 IADD3 R6, P2, PT, R21, UR4, RZ ;  /* 0x0000000415061c10 */ /* 0x000fe2000ff5e0ff */
[----:B------:R-:W-:Y:S01]  /*08b0*/  @P1 IMAD R9, R9, UR18, R0 ;  /* 0x0000001209091c24 */ /* 0x000fe2000f8e0200 */
[----:B------:R-:W-:Y:S01]  /*08c0*/  @UP0 UIADD3 UR4, UPT, UPT, UR4, 0x2, URZ ;  /* 0x0000000204040890 */ /* 0x000fe2000fffe0ff */
[----:B-1----:R-:W-:Y:S01]  /*08d0*/  MOV R2, UR8 ;  /* 0x0000000800027c02 */ /* 0x002fe20008000f00 */
[----:B------:R-:W-:Y:S01]  /*08e0*/  IMAD.U32 R3, RZ, RZ, UR9 ;  /* 0x00000009ff037e24 */ /* 0x000fe2000f8e00ff */
[----:B------:R-:W-:-:S02]  /*08f0*/  MOV R4, UR10 ;  /* 0x0000000a00047c02 */ /* 0x000fc40008000f00 */
[----:B------:R-:W-:Y:S01]  /*0900*/  MOV R5, UR11 ;  /* 0x0000000b00057c02 */ /* 0x000fe20008000f00 */
[----:B------:R-:W-:-:S04]  /*0910*/  @P1 IMAD.WIDE.U32 R2, R7, 0x8, R2 ;  /* 0x0000000807021825 */ /* 0x000fc800078e0002 */
[----:B------:R-:W-:Y:S01]  /*0920*/  @P1 IMAD.WIDE R4, R9, 0x8, R4 ;  /* 0x0000000809041825 */ /* 0x000fe200078e0204 */
[----:B------:R-:W-:Y:S01]  /*0930*/  MOV R19, UR4 ;  /* 0x0000000400137c02 */ /* 0x000fe20008000f00 */
[----:B0-----:R-:W4:Y:S02]  /*0940*/  @P1 LDG.E.64 R2, desc[UR16][R2.64] ;  /* 0x0000001002021981 */ /* 0x001f24000c1e1b00 */
[----:B------:R-:W-:Y:S01]  /*0950*/  @P1 IMAD.X R7, RZ, RZ, RZ, P2 ;  /* 0x000000ffff071224 */ /* 0x000fe200010e06ff */
[----:B--2---:R-:W-:-:S04]  /*0960*/  @P1 LEA R8, P2, R6, UR6, 0x3 ;  /* 0x0000000606081c11 */ /* 0x004fc8000f8418ff */
[----:B------:R-:W-:Y:S01]  /*0970*/  @P1 LEA.HI.X R9, R6, UR7, R7, 0x3, P2 ;  /* 0x0000000706091c11 */ /* 0x000fe200090f1c07 */
[----:B------:R-:W-:Y:S02]  /*0980*/  @P1 IMAD.WIDE R6, R11, 0x8, R4 ;  /* 0x000000080b061825 */ /* 0x000fe400078e0204 */
[----:B------:R-:W4:Y:S01]  /*0990*/  @P1 LDG.E.64 R4, desc[UR16][R4.64] ;  /* 0x0000001004041981 */ /* 0x000f22000c1e1b00 */
[----:B---3--:R-:W-:Y:S01]  /*09a0*/  MOV R14, UR12 ;  /* 0x0000000c000e7c02 */ /* 0x008fe20008000f00 */
[----:B------:R-:W-:Y:S01]  /*09b0*/  IMAD.U32 R15, RZ, RZ, UR13 ;  /* 0x0000000dff0f7e24 */ /* 0x000fe2000f8e00ff */
[----:B------:R-:W-:Y:S01]  /*09c0*/  MOV R10, UR14 ;  /* 0x0000000e000a7c02 */ /* 0x000fe20008000f00 */
[----:B------:R-:W-:Y:S01]  /*09d0*/  IMAD.U32 R11, RZ, RZ, UR15 ;  /* 0x0000000fff0b7e24 */ /* 0x000fe2000f8e00ff */
[----:B------:R-:W-:Y:S01]  /*09e0*/  @!P0 IADD3 R17, PT, PT, R21, UR4, RZ ;  /* 0x0000000415118c10 */ /* 0x000fe2000fffe0ff */
[----:B------:R-:W-:Y:S01]  /*09f0*/  @!P0 IMAD R19, R19, UR18, R0 ;  /* 0x0000001213138c24 */ /* 0x000fe2000f8e0200 */
[----:B------:R-:W2:Y:S04]  /*0a00*/  @P1 LDG.E.64 R6, desc[UR16][R6.64] ;  /* 0x0000001006061981 */ /* 0x000ea8000c1e1b00 */
[----:B------:R-:W2:Y:S01]  /*0a10*/  @P1 LDG.E.64 R8, desc[UR16][R8.64+0x8] ;  /* 0x0000081008081981 */ /* 0x000ea2000c1e1b00 */
[----:B------:R-:W-:-:S04]  /*0a20*/  @!P0 IMAD.WIDE.U32 R14, R17, 0x8, R14 ;  /* 0x00000008110e8825 */ /* 0x000fc800078e000e */
[----:B------:R-:W-:Y:S02]  /*0a30*/  @!P0 IMAD.WIDE R10, R19, 0x8, R10 ;  /* 0x00000008130a8825 */ /* 0x000fe400078e020a */
[----:B------:R-:W3:Y:S04]  /*0a40*/  @!P0 LDG.E.64 R14, desc[UR16][R14.64] ;  /* 0x000000100e0e8981 */ /* 0x000ee8000c1e1b00 */
[----:B------:R-:W3:Y:S01]  /*0a50*/  @!P0 LDG.E.64 R10, desc[UR16][R10.64] ;  /* 0x000000100a0a8981 */ /* 0x000ee2000c1e1b00 */
[----:B----4-:R-:W-:-:S08]  /*0a60*/  @P1 DFMA R2, R2, R4, R12 ;  /* 0x000000040202122b */ /* 0x010fd0000000000c */
[----:B--2---:R-:W-:-:S08]  /*0a70*/  @P1 DFMA R12, R8, R6, R2 ;  /* 0x00000006080c122b */ /* 0x004fd00000000002 */
[----:B---3--:R-:W-:-:S11]  /*0a80*/  @!P0 DFMA R12, R14, R10, R12 ;  /* 0x0000000a0e0c822b */ /* 0x008fd6000000000c */
.L_x_2:
[----:B------:R-:W1:Y:S01]  /*0a90*/  LDC.64 R2, c[0x0][0x390] ;  /* 0x0000e400ff027b82 */ /* 0x000e620000000a00 */
[----:B------:R-:W-:-:S05]  /*0aa0*/  IADD3 R21, PT, PT, R0, R21, RZ ;  /* 0x0000001500157210 */ /* 0x000fca0007ffe0ff */
[----:B-1----:R-:W-:-:S05]  /*0ab0*/  IMAD.WIDE R2, R21, 0x8, R2 ;  /* 0x0000000815027825 */ /* 0x002fca00078e0202 */
[----:B0-----:R-:W-:Y:S01]  /*0ac0*/  STG.E.64 desc[UR16][R2.64], R12 ;  /* 0x0000000c02007986 */ /* 0x001fe2000c101b10 */
[----:B------:R-:W-:Y:S05]  /*0ad0*/  EXIT ;  /* 0x000000000000794d */ /* 0x000fea0003800000 */
.L_x_4:
[----:B------:R-:W-:-:S00]  /*0ae0*/  BRA `(.L_x_4) ;  /* 0xfffffffc00fc7947 */ /* 0x000fc0000383ffff */
[----:B------:R-:W-:-:S00]  /*0af0*/  NOP ;  /* 0x0000000000007918 */ /* 0x000fc00000000000 */
        /* <DEDUP_REMOVED lines=8> */
.L_x_10:


//--------------------- .text._Z12matmul_floatPKfS0_Pfi --------------------------
	.section	.text._Z12matmul_floatPKfS0_Pfi,"ax",@progbits
	.align	128
        .global         _Z12matmul_floatPKfS0_Pfi
        .type           _Z12matmul_floatPKfS0_Pfi,@function
        .size           _Z12matmul_floatPKfS0_Pfi,(.L_x_11 - _Z12matmul_floatPKfS0_Pfi)
        .other          _Z12matmul_floatPKfS0_Pfi,@"STO_CUDA_ENTRY STV_DEFAULT"
_Z12matmul_floatPKfS0_Pfi:
.text._Z12matmul_floatPKfS0_Pfi:
        /* <DEDUP_REMOVED lines=13> */
[----:B------:R-:W-:Y:S01]  /*00d0*/  UISETP.GE.U32.AND UP0, UPT, UR20, 0x8, UPT ;  /* 0x000000081400788c */ /* 0x000fe2000bf06070 */
[----:B------:R-:W-:Y:S02]  /*00e0*/  HFMA2 R12, -RZ, RZ, 0, 0 ;  /* 0x00000000ff0c7431 */ /* 0x000fe400000001ff */
[----:B------:R-:W-:Y:S01]  /*00f0*/  IMAD R13, R13, UR20, RZ ;  /* 0x000000140d0d7c24 */ /* 0x000fe2000f8e02ff */
[----:B------:R-:W-:Y:S01]  /*0100*/  UMOV UR4, URZ ;  /* 0x000000ff00047c82 */ /* 0x000fe20008000000 */
[----:B------:R-:W0:Y:S04]  /*0110*/  LDCU.64 UR18, c[0x0][0x358] ;  /* 0x00006b00ff1277ac */ /* 0x000e280008000a00 */
[----:B------:R-:W-:Y:S05]  /*0120*/  BRA.U !UP0, `(.L_x_5) ;  /* 0x0000000508047547 */ /* 0x000fea000b800000 */
[----:B------:R-:W1:Y:S01]  /*0130*/  LDCU.128 UR24, c[0x0][0x380] ;  /* 0x00007000ff1877ac */ /* 0x000e620008000c00 */
[----:B------:R-:W-:Y:S02]  /*0140*/  MOV R12, RZ ;  /* 0x000000ff000c7202 */ /* 0x000fe40000000f00 */
[----:B------:R-:W-:Y:S01]  /*0150*/  MOV R14, R0 ;  /* 0x00000000000e7202 */ /* 0x000fe20000000f00 */
[----:B------:R-:W-:-:S04]  /*0160*/  ULOP3.LUT UR4, UR20, 0x7ffffff8, URZ, 0xc0, !UPT ;  /* 0x7ffffff814047892 */ /* 0x000fc8000f8ec0ff */
[----:B------:R-:W-:Y:S01]  /*0170*/  UIADD3 UR5, UPT, UPT, -UR4, URZ, URZ ;  /* 0x000000ff04057290 */ /* 0x000fe2000fffe1ff */
[----:B-1----:R-:W-:Y:S01]  /*0180*/  MOV R2, UR24 ;  /* 0x0000001800027c02 */ /* 0x002fe20008000f00 */
[----:B------:R-:W-:Y:S01]  /*0190*/  UIMAD.WIDE UR6, UR20, 0x8, UR26 ;  /* 0x00000008140678a5 */ /* 0x000fe2000f8e021a */
[----:B------:R-:W-:Y:S01]  /*01a0*/  MOV R3, UR25 ;  /* 0x0000001900037c02 */ /* 0x000fe20008000f00 */
        /* <DEDUP_REMOVED lines=8> */
.L_x_6:
[----:B------:R-:W-:Y:S01]  /*0230*/  UIMAD.WIDE UR22, UR20, 0x4, UR26 ;  /* 0x00000004141678a5 */ /* 0x000fe2000f8e021a */
[----:B------:R-:W-:Y:S02]  /*0240*/  IMAD.MOV.U32 R23, RZ, RZ, 0x4 ;  /* 0x00000004ff177424 */ /* 0x000fe400078e00ff */
[----:B------:R-:W-:Y:S01]  /*0250*/  HFMA2 R11, -RZ, RZ, 0, 2.384185791015625e-07 ;  /* 0x00000004ff0b7431 */ /* 0x000fe200000001ff */
[----:B------:R-:W-:Y:S01]  /*0260*/  MOV R25, 0x4 ;  /* 0x0000000400197802 */ /* 0x000fe20000000f00 */
[----:B0-----:R-:W2:Y:S01]  /*0270*/  LDG.E R21, desc[UR18][R2.64+-0x10] ;  /* 0xfffff01202157981 */ /* 0x001ea2000c1e1900 */
[C---:B------:R-:W-:Y:S01]  /*0280*/  IMAD.WIDE R22, R14.reuse, R23, UR26 ;  /* 0x0000001a0e167e25 */ /* 0x040fe2000f8e0217 */
[----:B------:R-:W-:Y:S02]  /*0290*/  MOV R8, UR22 ;  /* 0x0000001600087c02 */ /* 0x000fe40008000f00 */
[----:B------:R-:W-:Y:S01]  /*02a0*/  MOV R9, UR23 ;  /* 0x0000001700097c02 */ /* 0x000fe20008000f00 */
[----:B------:R-:W3:Y:S02]  /*02b0*/  LDG.E R19, desc[UR18][R2.64+-0xc] ;  /* 0xfffff41202137981 */ /* 0x000ee4000c1e1900 */
[----:B------:R-:W-:-:S02]  /*02c0*/  IMAD.WIDE R8, R14, 0x4, R8 ;  /* 0x000000040e087825 */ /* 0x000fc400078e0208 */
[----:B------:R-:W2:Y:S01]  /*02d0*/  LDG.E R22, desc[UR18][R22.64] ;  /* 0x0000001216167981 */ /* 0x000ea2000c1e1900 */
[----:B------:R-:W-:Y:S01]  /*02e0*/  MOV R5, 0x4 ;  /* 0x0000000400057802 */ /* 0x000fe20000000f00 */
[C---:B------:R-:W-:Y:S02]  /*02f0*/  IMAD.WIDE R24, R14.reuse, R25, UR6 ;  /* 0x000000060e187e25 */ /* 0x040fe4000f8e0219 */
[----:B------:R0:W3:Y:S02]  /*0300*/  LDG.E R20, desc[UR18][R8.64] ;  /* 0x0000001208147981 */ /* 0x0000e4000c1e1900 */
[----:B------:R-:W-:Y:S02]  /*0310*/  IMAD.WIDE R10, R14, R11, UR8 ;  /* 0x000000080e0a7e25 */ /* 0x000fe4000f8e020b */
[----:B------:R-:W4:Y:S04]  /*0320*/  LDG.E R18, desc[UR18][R24.64] ;  /* 0x0000001218127981 */ /* 0x000f28000c1e1900 */
[----:B------:R-:W4:Y:S01]  /*0330*/  LDG.E R17, desc[UR18][R2.64+-0x8] ;  /* 0xfffff81202117981 */ /* 0x000f22000c1e1900 */
[----:B0-----:R-:W-:-:S02]  /*0340*/  HFMA2 R9, -RZ, RZ, 0, 2.384185791015625e-07 ;  /* 0x00000004ff097431 */ /* 0x001fc400000001ff */
[----:B------:R-:W-:Y:S01]  /*0350*/  IMAD.MOV.U32 R7, RZ, RZ, 0x4 ;  /* 0x00000004ff077424 */ /* 0x000fe200078e00ff */
[----:B------:R0:W5:Y:S01]  /*0360*/  LDG.E R16, desc[UR18][R10.64] ;  /* 0x000000120a107981 */ /* 0x000162000c1e1900 */
[----:B------:R-:W-:-:S03]  /*0370*/  IMAD.WIDE R4, R14, R5, UR10 ;  /* 0x0000000a0e047e25 */ /* 0x000fc6000f8e0205 */
[----:B------:R-:W5:Y:S01]  /*0380*/  LDG.E R15, desc[UR18][R2.64+-0x4] ;  /* 0xfffffc12020f7981 */ /* 0x000f62000c1e1900 */
[C---:B------:R-:W-:Y:S01]  /*0390*/  IMAD.WIDE R6, R14.reuse, R7, UR12 ;  /* 0x0000000c0e067e25 */ /* 0x040fe2000f8e0207 */
[----:B------:R-:W-:Y:S02]  /*03a0*/  MOV R27, 0x4 ;  /* 0x00000004001b7802 */ /* 0x000fe40000000f00 */
[----:B------:R1:W5:Y:S01]  /*03b0*/  LDG.E R4, desc[UR18][R4.64] ;  /* 0x0000001204047981 */ /* 0x000362000c1e1900 */
[----:B------:R-:W-:-:S03]  /*03c0*/  IMAD.WIDE R8, R14, R9, UR14 ;  /* 0x0000000e0e087e25 */ /* 0x000fc6000f8e0209 */
[----:B------:R-:W5:Y:S01]  /*03d0*/  LDG.E R23, desc[UR18][R2.64] ;  /* 0x0000001202177981 */ /* 0x000f62000c1e1900 */
[----:B0-----:R-:W-:-:S03]  /*03e0*/  IMAD.WIDE R10, R14, R27, UR16 ;  /* 0x000000100e0a7e25 */ /* 0x001fc6000f8e021b */
[----:B------:R-:W5:Y:S04]  /*03f0*/  LDG.E R7, desc[UR18][R6.64] ;  /* 0x0000001206077981 */ /* 0x000f68000c1e1900 */
[----:B------:R-:W5:Y:S04]  /*0400*/  LDG.E R24, desc[UR18][R2.64+0x4] ;  /* 0x0000041202187981 */ /* 0x000f68000c1e1900 */
[----:B------:R-:W5:Y:S04]  /*0410*/  LDG.E R8, desc[UR18][R8.64] ;  /* 0x0000001208087981 */ /* 0x000f68000c1e1900 */
[----:B------:R-:W5:Y:S04]  /*0420*/  LDG.E R25, desc[UR18][R2.64+0x8] ;  /* 0x0000081202197981 */ /* 0x000f68000c1e1900 */
[----:B------:R-:W5:Y:S04]  /*0430*/  LDG.E R10, desc[UR18][R10.64] ;  /* 0x000000120a0a7981 */ /* 0x000f68000c1e1900 */
[----:B------:R0:W5:Y:S01]  /*0440*/  LDG.E R27, desc[UR18][R2.64+0xc] ;  /* 0x00000c12021b7981 */ /* 0x000162000c1e1900 */
[----:B------:R-:W-:-:S04]  /*0450*/  UIADD3 UR5, UPT, UPT, UR5, 0x8, URZ ;  /* 0x0000000805057890 */ /* 0x000fc8000fffe0ff */
[----:B------:R-:W-:Y:S01]  /*0460*/  UISETP.NE.AND UP0, UPT, UR5, URZ, UPT ;  /* 0x000000ff0500728c */ /* 0x000fe2000bf05270 */
[----:B-1----:R-:W-:Y:S02]  /*0470*/  MOV R5, UR20 ;  /* 0x0000001400057c02 */ /* 0x002fe40008000f00 */
[----:B0-----:R-:W-:Y:S02]  /*0480*/  IADD3 R2, P0, PT, R2, 0x20, RZ ;  /* 0x0000002002027810 */ /* 0x001fe40007f1e0ff */
[----:B------:R-:W-:Y:S02]  /*0490*/  LEA R14, R5, R14, 0x3 ;  /* 0x0000000e050e7211 */ /* 0x000fe400078e18ff */
[----:B------:R-:W-:Y:S01]  /*04a0*/  IADD3.X R3, PT, PT, RZ, R3, RZ, P0, !PT ;  /* 0x00000003ff037210 */ /* 0x000fe200007fe4ff */
[----:B--2---:R-:W-:-:S04]  /*04b0*/  FFMA R22, R21, R22, R12 ;  /* 0x0000001615167223 */ /* 0x004fc8000000000c */
[----:B---3--:R-:W-:-:S04]  /*04c0*/  FFMA R20, R19, R20, R22 ;  /* 0x0000001413147223 */ /* 0x008fc80000000016 */
[----:B----4-:R-:W-:-:S04]  /*04d0*/  FFMA R18, R17, R18, R20 ;  /* 0x0000001211127223 */ /* 0x010fc80000000014 */
[----:B-----5:R-:W-:-:S04]  /*04e0*/  FFMA R16, R15, R16, R18 ;  /* 0x000000100f107223 */ /* 0x020fc80000000012 */
[----:B------:R-:W-:-:S04]  /*04f0*/  FFMA R23, R23, R4, R16 ;  /* 0x0000000417177223 */ /* 0x000fc80000000010 */
[----:B------:R-:W-:-:S04]  /*0500*/  FFMA R24, R24, R7, R23 ;  /* 0x0000000718187223 */ /* 0x000fc80000000017 */
[----:B------:R-:W-:-:S04]  /*0510*/  FFMA R8, R25, R8, R24 ;  /* 0x0000000819087223 */ /* 0x000fc80000000018 */
[----:B------:R-:W-:Y:S01]  /*0520*/  FFMA R12, R27, R10, R8 ;  /* 0x0000000a1b0c7223 */ /* 0x000fe20000000008 */
[----:B------:R-:W-:Y:S06]  /*0530*/  BRA.U UP0, `(.L_x_6) ;  /* 0xfffffffd003c7547 */ /* 0x000fec000b83ffff */
.L_x_5:
        /* <DEDUP_REMOVED lines=10> */
[C---:B------:R-:W-:Y:S02]  /*05e0*/  IADD3 R3, PT, PT, R13.reuse, UR4, RZ ;  /* 0x000000040d037c10 */ /* 0x040fe4000fffe0ff */
[----:B------:R-:W-:Y:S01]  /*05f0*/  IADD3 R10, P0, PT, R13, UR4, RZ ;  /* 0x000000040d0a7c10 */ /* 0x000fe2000ff1e0ff */
[----:B------:R-:W-:Y:S01]  /*0600*/  IMAD R9, R9, UR20, R0 ;  /* 0x0000001409097c24 */ /* 0x000fe2000f8e0200 */
[----:B------:R-:W-:Y:S01]  /*0610*/  MOV R11, UR20 ;  /* 0x00000014000b7c02 */ /* 0x000fe20008000f00 */
[----:B------:R-:W3:Y:S01]  /*0620*/  LDC.64 R4, c[0x0][0x380] ;  /* 0x0000e000ff047b82 */ /* 0x000ee20000000a00 */
[----:B------:R-:W-:Y:S01]  /*0630*/  MOV R15, UR20 ;  /* 0x00000014000f7c02 */ /* 0x000fe20008000f00 */
[----:B-1----:R-:W-:Y:S01]  /*0640*/  IMAD.WIDE R6, R9, 0x4, R6 ;  /* 0x0000000409067825 */ /* 0x002fe200078e0206 */
[----:B------:R-:W-:-:S05]  /*0650*/  MOV R9, UR20 ;  /* 0x0000001400097c02 */ /* 0x000fca0008000f00 */
[----:B------:R-:W-:Y:S02]  /*0660*/  IMAD.WIDE R8, R9, 0x4, R6 ;  /* 0x0000000409087825 */ /* 0x000fe400078e0206 */
[----:B0-----:R-:W4:Y:S02]  /*0670*/  LDG.E R6, desc[UR18][R6.64] ;  /* 0x0000001206067981 */ /* 0x001f24000c1e1900 */
[----:B---3--:R-:W-:Y:S01]  /*0680*/  IMAD.WIDE.U32 R4, R3, 0x4, R4 ;  /* 0x0000000403047825 */ /* 0x008fe200078e0004 */
[----:B------:R-:W-:Y:S01]  /*0690*/  IADD3.X R3, PT, PT, RZ, RZ, RZ, P0, !PT ;  /* 0x000000ffff037210 */ /* 0x000fe200007fe4ff */
[----:B------:R-:W3:Y:S01]  /*06a0*/  LDG.E R17, desc[UR18][R8.64] ;  /* 0x0000001208117981 */ /* 0x000ee2000c1e1900 */
[----:B--2---:R-:W-:-:S03]  /*06b0*/  LEA R2, P0, R10, UR6, 0x2 ;  /* 0x000000060a027c11 */ /* 0x004fc6000f8010ff */
[----:B------:R-:W4:Y:S01]  /*06c0*/  LDG.E R5, desc[UR18][R4.64] ;  /* 0x0000001204057981 */ /* 0x000f22000c1e1900 */
[----:B------:R-:W-:Y:S01]  /*06d0*/  LEA.HI.X R3, R10, UR7, R3, 0x2, P0 ;  /* 0x000000070a037c11 */ /* 0x000fe200080f1403 */
[----:B------:R-:W-:-:S04]  /*06e0*/  IMAD.WIDE R10, R11, 0x4, R8 ;  /* 0x000000040b0a7825 */ /* 0x000fc800078e0208 */
[----:B------:R-:W3:Y:S01]  /*06f0*/  LDG.E R16, desc[UR18][R2.64+0x4] ;  /* 0x0000041202107981 */ /* 0x000ee2000c1e1900 */
[----:B------:R-:W-:-:S03]  /*0700*/  IMAD.WIDE R14, R15, 0x4, R10 ;  /* 0x000000040f0e7825 */ /* 0x000fc600078e020a */
[----:B------:R-:W2:Y:S04]  /*0710*/  LDG.E R19, desc[UR18][R10.64] ;  /* 0x000000120a137981 */ /* 0x000ea8000c1e1900 */
[----:B------:R-:W2:Y:S04]  /*0720*/  LDG.E R18, desc[UR18][R2.64+0x8] ;  /* 0x0000081202127981 */ /* 0x000ea8000c1e1900 */
[----:B------:R-:W5:Y:S04]  /*0730*/  LDG.E R20, desc[UR18][R2.64+0xc] ;  /* 0x00000c1202147981 */ /* 0x000f68000c1e1900 */
[----:B------:R-:W5:Y:S01]  /*0740*/  LDG.E R14, desc[UR18][R14.64] ;  /* 0x000000120e0e7981 */ /* 0x000f62000c1e1900 */
[----:B------:R-:W-:Y:S01]  /*0750*/  UIADD3 UR4, UPT, UPT, UR4, 0x4, URZ ;  /* 0x0000000404047890 */ /* 0x000fe2000fffe0ff */
[----:B----4-:R-:W-:-:S04]  /*0760*/  FFMA R5, R5, R6, R12 ;  /* 0x0000000605057223 */ /* 0x010fc8000000000c */
[----:B---3--:R-:W-:-:S04]  /*0770*/  FFMA R5, R16, R17, R5 ;  /* 0x0000001110057223 */ /* 0x008fc80000000005 */
[----:B--2---:R-:W-:-:S04]  /*0780*/  FFMA R5, R18, R19, R5 ;  /* 0x0000001312057223 */ /* 0x004fc80000000005 */
[----:B-----5:R-:W-:-:S07]  /*0790*/  FFMA R12, R20, R14, R5 ;  /* 0x0000000e140c7223 */ /* 0x020fce0000000005 */
.L_x_8:
[----:B------:R-:W-:Y:S05]  /*07a0*/  BRA.U !UP1, `(.L_x_7) ;  /* 0x0000000109a87547 */ /* 0x000fea000b800000 */
[----:B------:R-:W-:Y:S01]  /*07b0*/  UISETP.NE.AND UP0, UPT, UR5, 0x1, UPT ;  /* 0x000000010500788c */ /* 0x000fe2000bf05270 */
[----:B------:R-:W-:Y:S01]  /*07c0*/  MOV R7, UR4 ;  /* 0x0000000400077c02 */ /* 0x000fe20008000f00 */
[----:B------:R-:W-:Y:S02]  /*07d0*/  ULOP3.LUT UR5, UR20, 0x1, URZ, 0xc0, !UPT ;  /* 0x0000000114057892 */ /* 0x000fe4000f8ec0ff */
[----:B------:R-:W-:Y:S02]  /*07e0*/  MOV R15, UR20 ;  /* 0x00000014000f7c02 */ /* 0x000fe40008000f00 */
[----:B------:R-:W-:Y:S01]  /*07f0*/  UISETP.NE.U32.AND UP1, UPT, UR5, 0x1, UPT ;  /* 0x000000010500788c */ /* 0x000fe2000bf25070 */
[----:B------:R-:W-:-:S04]  /*0800*/  PLOP3.LUT P1, PT, PT, PT, UP0, 0x80, 0x8 ;  /* 0x000000000008781c */ /* 0x000fc80003f2f008 */
[----:B------:R-:W1:Y:S01]  /*0810*/  @UP0 LDCU.128 UR8, c[0x0][0x380] ;  /* 0x00007000ff0807ac */ /* 0x000e620008000c00 */
[----:B------:R-:W-:Y:S01]  /*0820*/  PLOP3.LUT P0, PT, PT, PT, UP1, 0x80, 0x8 ;  /* 0x000000000008781c */ /* 0x000fe20003f0f018 */
[----:B------:R-:W2:Y:S04]  /*0830*/  @UP0 LDCU.64 UR6, c[0x0][0x380] ;  /* 0x00007000ff0607ac */ /* 0x000ea80008000a00 */
[----:B------:R-:W3:Y:S03]  /*0840*/  @!UP1 LDCU.128 UR12, c[0x0][0x380] ;  /* 0x00007000ff0c97ac */ /* 0x000ee60008000c00 */
[C---:B------:R-:W-:Y:S02]  /*0850*/  @P1 IADD3 R3, PT, PT, R13.reuse, UR4, RZ ;  /* 0x000000040d031c10 */ /* 0x040fe4000fffe0ff */
[----:B------:R-:W-:Y:S01]  /*0860*/  @P1 IADD3 R6, P2, PT, R13, UR4, RZ ;  /* 0x000000040d061c10 */ /* 0x000fe2000ff5e0ff */
[----:B------:R-:W-:Y:S01]  /*0870*/  @UP0 UIADD3 UR4, UPT, UPT, UR4, 0x2, URZ ;  /* 0x0000000204040890 */ /* 0x000fe2000fffe0ff */
[----:B-1----:R-:W-:Y:S01]  /*0880*/  MOV R11, UR9 ;  /* 0x00000009000b7c02 */ /* 0x002fe20008000f00 */
[----:B------:R-:W-:Y:S01]  /*0890*/  IMAD.U32 R10, RZ, RZ, UR8 ;  /* 0x00000008ff0a7e24 */ /* 0x000fe2000f8e00ff */
[----:B------:R-:W-:-:S02]  /*08a0*/  MOV R4, UR10 ;  /* 0x0000000a00047c02 */ /* 0x000fc40008000f00 */
[----:B------:R-:W-:Y:S01]  /*08b0*/  MOV R5, UR11 ;  /* 0x0000000b00057c02 */ /* 0x000fe20008000f00 */
[----:B------:R-:W-:-:S04]  /*08c0*/  @P1 IMAD.WIDE.U32 R10, R3, 0x4, R10 ;  /* 0x00000004030a1825 */ /* 0x000fc800078e000a */
[----:B------:R-:W-:Y:S01]  /*08d0*/  @P1 IMAD R3, R7, UR20, R0 ;  /* 0x0000001407031c24 */ /* 0x000fe2000f8e0200 */
[----:B------:R-:W-:Y:S01]  /*08e0*/  @P1 IADD3.X R7, PT, PT, RZ, RZ, RZ, P2, !PT ;  /* 0x000000ffff071210 */ /* 0x000fe200017fe4ff */
[----:B------:R-:W-:Y:S01]  /*08f0*/  IMAD.U32 R19, RZ, RZ, UR4 ;  /* 0x00000004ff137e24 */ /* 0x000fe2000f8e00ff */
[C---:B--2---:R-:W-:Y:S01]  /*0900*/  @P1 LEA R2, P2, R6.reuse, UR6, 0x2 ;  /* 0x0000000606021c11 */ /* 0x044fe2000f8410ff */
[----:B------:R-:W-:Y:S01]  /*0910*/  @P1 IMAD.WIDE R4, R3, 0x4, R4 ;  /* 0x0000000403041825 */ /* 0x000fe200078e0204 */
[----:B------:R-:W-:Y:S01]  /*0920*/  @!P0 IADD3 R17, PT, PT, R13, UR4, RZ ;  /* 0x000000040d118c10 */ /* 0x000fe2000fffe0ff */
[----:B0-----:R-:W2:Y:S01]  /*0930*/  @P1 LDG.E R11, desc[UR18][R10.64] ;  /* 0x000000120a0b1981 */ /* 0x001ea2000c1e1900 */
[----:B------:R-:W-:Y:S01]  /*0940*/  @P1 LEA.HI.X R3, R6, UR7, R7, 0x2, P2 ;  /* 0x0000000706031c11 */ /* 0x000fe200090f1407 */
[----:B------:R-:W-:Y:S01]  /*0950*/  @!P0 IMAD R19, R19, UR20, R0 ;  /* 0x0000001413138c24 */ /* 0x000fe2000f8e0200 */
[----:B---3--:R-:W-:Y:S01]  /*0960*/  MOV R6, UR12 ;  /* 0x0000000c00067c02 */ /* 0x008fe20008000f00 */
[----:B------:R-:W-:Y:S01]  /*0970*/  @P1 IMAD.WIDE R14, R15, 0x4, R4 ;  /* 0x000000040f0e1825 */ /* 0x000fe200078e0204 */
[----:B------:R-:W-:Y:S01]  /*0980*/  MOV R7, UR13 ;  /* 0x0000000d00077c02 */ /* 0x000fe20008000f00 */
[----:B------:R-:W2:Y:S01]  /*0990*/  @P1 LDG.E R4, desc[UR18][R4.64] ;  /* 0x0000001204041981 */ /* 0x000ea2000c1e1900 */
[----:B------:R-:W-:-:S02]  /*09a0*/  MOV R8, UR14 ;  /* 0x0000000e00087c02 */ /* 0x000fc40008000f00 */
[----:B------:R-:W-:Y:S01]  /*09b0*/  MOV R9, UR15 ;  /* 0x0000000f00097c02 */ /* 0x000fe20008000f00 */
[----:B------:R-:W-:Y:S01]  /*09c0*/  @!P0 IMAD.WIDE.U32 R6, R17, 0x4, R6 ;  /* 0x0000000411068825 */ /* 0x000fe200078e0006 */
[----:B------:R-:W3:Y:S03]  /*09d0*/  @P1 LDG.E R14, desc[UR18][R14.64] ;  /* 0x000000120e0e1981 */ /* 0x000ee6000c1e1900 */
[----:B------:R-:W-:Y:S01]  /*09e0*/  @!P0 IMAD.WIDE R8, R19, 0x4, R8 ;  /* 0x0000000413088825 */ /* 0x000fe200078e0208 */
[----:B------:R-:W3:Y:S04]  /*09f0*/  @P1 LDG.E R2, desc[UR18][R2.64+0x4] ;  /* 0x0000041202021981 */ /* 0x000ee8000c1e1900 */
[----:B------:R-:W4:Y:S04]  /*0a00*/  @!P0 LDG.E R7, desc[UR18][R6.64] ;  /* 0x0000001206078981 */ /* 0x000f28000c1e1900 */
[----:B------:R-:W4:Y:S01]  /*0a10*/  @!P0 LDG.E R8, desc[UR18][R8.64] ;  /* 0x0000001208088981 */ /* 0x000f22000c1e1900 */
[----:B--2---:R-:W-:-:S04]  /*0a20*/  @P1 FFMA R11, R11, R4, R12 ;  /* 0x000000040b0b1223 */ /* 0x004fc8000000000c */
[----:B---3--:R-:W-:-:S04]  /*0a30*/  @P1 FFMA R12, R2, R14, R11 ;  /* 0x0000000e020c1223 */ /* 0x008fc8000000000b */
[----:B----4-:R-:W-:-:S07]  /*0a40*/  @!P0 FFMA R12, R7, R8, R12 ;  /* 0x00000008070c8223 */ /* 0x010fce000000000c */
.L_x_7:
[----:B------:R-:W1:Y:S01]  /*0a50*/  LDC.64 R2, c[0x0][0x390] ;  /* 0x0000e400ff027b82 */ /* 0x000e620000000a00 */
[----:B------:R-:W-:-:S05]  /*0a60*/  IADD3 R13, PT, PT, R0, R13, RZ ;  /* 0x0000000d000d7210 */ /* 0x000fca0007ffe0ff */
[----:B-1----:R-:W-:-:S05]  /*0a70*/  IMAD.WIDE R2, R13, 0x4, R2 ;  /* 0x000000040d027825 */ /* 0x002fca00078e0202 */
[----:B0-----:R-:W-:Y:S01]  /*0a80*/  STG.E desc[UR18][R2.64], R12 ;  /* 0x0000000c02007986 */ /* 0x001fe2000c101912 */
[----:B------:R-:W-:Y:S05]  /*0a90*/  EXIT ;  /* 0x000000000000794d */ /* 0x000fea0003800000 */
.L_x_9:
        /* <DEDUP_REMOVED lines=14> */
.L_x_11:


//--------------------- .nv.shared.reserved.0     --------------------------
	.section	.nv.shared.reserved.0,"aw",@nobits
	.weak		__nv_reservedSMEM_offset_0_alias
	.size		__nv_reservedSMEM_offset_0_alias, 0, 64
	.other		__nv_reservedSMEM_offset_0_alias,@"STO_CUDA_RESERVED_SHARED STV_DEFAULT"
__nv_reservedSMEM_offset_0_alias:
	.zero		0
	.zero		64


//--------------------- .nv.constant0._Z13matmul_doublePKdS0_Pdi --------------------------
	.section	.nv.constant0._Z13matmul_doublePKdS0_Pdi,"a",@progbits
	.sectionflags	@""
	.align	4
.nv.constant0._Z13matmul_doublePKdS0_Pdi:
	.zero		924


//--------------------- .nv.constant0._Z12matmul_floatPKfS0_Pfi --------------------------
	.section	.nv.constant0._Z12matmul_floatPKfS0_Pfi,"a",@progbits
	.sectionflags	@""
	.align	4
.nv.constant0._Z12matmul_floatPKfS0_Pfi:
	.zero		924


//--------------------- SYMBOLS --------------------------

	.type		.nv.reservedSmem.offset0,@object
	.size		.nv.reservedSmem.offset0,0x4
